//
// Generated by NVIDIA NVVM Compiler
//
// Compiler Build ID: CL-36424714
// Cuda compilation tools, release 13.0, V13.0.88
// Based on NVVM 20.0.0
//

.version 9.0
.target sm_100
.address_size 64

	// .globl	_Z5HelloPc
.extern .func  (.param .b32 func_retval0) vprintf
(
	.param .b64 vprintf_param_0,
	.param .b64 vprintf_param_1
)
;
.global .align 1 .b8 $str[26] = {91, 66, 108, 111, 99, 107, 32, 37, 100, 44, 32, 84, 104, 114, 101, 97, 100, 32, 37, 100, 93, 32, 37, 115, 10};

.visible .entry _Z5HelloPc(
	.param .u64 .ptr .align 1 _Z5HelloPc_param_0
)
{
	.local .align 16 .b8 	__local_depot0[16];
	.reg .b64 	%SP;
	.reg .b64 	%SPL;
	.reg .b32 	%r<5>;
	.reg .b64 	%rd<6>;

	mov.u64 	%SPL, __local_depot0;
	cvta.local.u64 	%SP, %SPL;
	ld.param.u64 	%rd1, [_Z5HelloPc_param_0];
	add.u64 	%rd2, %SP, 0;
	add.u64 	%rd3, %SPL, 0;
	mov.u32 	%r1, %ctaid.x;
	mov.u32 	%r2, %tid.x;
	st.local.v2.u32 	[%rd3], {%r1, %r2};
	st.local.u64 	[%rd3+8], %rd1;
	mov.u64 	%rd4, $str;
	cvta.global.u64 	%rd5, %rd4;
	{ // callseq 0, 0
	.param .b64 param0;
	st.param.b64 	[param0], %rd5;
	.param .b64 param1;
	st.param.b64 	[param1], %rd2;
	.param .b32 retval0;
	call.uni (retval0), 
	vprintf, 
	(
	param0, 
	param1
	);
	ld.param.b32 	%r3, [retval0];
	} // callseq 0
	ret;

}


// ===== COMPILED SASS (sm_100) =====

	.target	sm_100

	.elftype	@"ET_EXEC"


//--------------------- .note.nv.tkinfo           --------------------------
	.section	.note.nv.tkinfo,"",@"SHT_NOTE"
	.sectionflags	@"SHF_NOTE_NV_TKINFO"
	.tkinfo
        /*0018*/ 	.word	0x00000002
        /*0030*/ 	.string	""
        /*0030*/ 	.string	"ptxas"
        /*0030*/ 	.string	"Cuda compilation tools, release 13.0, V13.0.88"
        /*0030*/ 	.string	"Build cuda_13.0.r13.0/compiler.36424714_0"
        /*0030*/ 	.string	"-arch sm_100 -m 64 "



//--------------------- .note.nv.cuinfo           --------------------------
	.section	.note.nv.cuinfo,"",@"SHT_NOTE"
	.sectionflags	@"SHF_NOTE_NV_CUINFO"
        /*0018*/ 	.short	0x0002
        /*001a*/ 	.short	0x0064
        /*001c*/ 	.short	0x0082
	.zero		2


//--------------------- .nv.info                  --------------------------
	.section	.nv.info,"",@"SHT_CUDA_INFO"
	.align	4


	//----- nvinfo : EIATTR_REGCOUNT
	.align		4
        /*0000*/ 	.byte	0x04, 0x2f
        /*0002*/ 	.short	(.L_2 - .L_1)
	.align		4
.L_1:
        /*0004*/ 	.word	index@(_Z5HelloPc)
        /*0008*/ 	.word	0x00000018


	//----- nvinfo : EIATTR_FRAME_SIZE
	.align		4
.L_2:
        /*000c*/ 	.byte	0x04, 0x11
        /*000e*/ 	.short	(.L_4 - .L_3)
	.align		4
.L_3:
        /*0010*/ 	.word	index@(_Z5HelloPc)
        /*0014*/ 	.word	0x00000010


	//----- nvinfo : EIATTR_MIN_STACK_SIZE
	.align		4
.L_4:
        /*0018*/ 	.byte	0x04, 0x12
        /*001a*/ 	.short	(.L_6 - .L_5)
	.align		4
.L_5:
        /*001c*/ 	.word	index@(_Z5HelloPc)
        /*0020*/ 	.word	0x00000010
.L_6:


//--------------------- .nv.compat                --------------------------
	.section	.nv.compat,"",@"SHT_CUDA_COMPAT_INFO"
	.align	4
        /*0000*/ 	.byte	0x02, 0x09, 0x00, 0x00, 0x02, 0x02, 0x01, 0x00, 0x02, 0x05, 0x05, 0x00, 0x03, 0x07, 0x01, 0x01
        /*0010*/ 	.byte	0x02, 0x03, 0x00, 0x00, 0x02, 0x06, 0x01, 0x00, 0x04, 0x0b, 0x08, 0x00, 0x09, 0x00, 0x00, 0x00
        /*0020*/ 	.byte	0x00, 0x00, 0x00, 0x00


//--------------------- .nv.info._Z5HelloPc       --------------------------
	.section	.nv.info._Z5HelloPc,"",@"SHT_CUDA_INFO"
	.sectionflags	@""
	.align	4


	//----- nvinfo : EIATTR_CUDA_API_VERSION
	.align		4
        /*0000*/ 	.byte	0x04, 0x37
        /*0002*/ 	.short	(.L_8 - .L_7)
.L_7:
        /*0004*/ 	.word	0x00000082


	//----- nvinfo : EIATTR_KPARAM_INFO
	.align		4
.L_8:
        /*0008*/ 	.byte	0x04, 0x17
        /*000a*/ 	.short	(.L_10 - .L_9)
.L_9:
        /*000c*/ 	.word	0x00000000
        /*0010*/ 	.short	0x0000
        /*0012*/ 	.short	0x0000
        /*0014*/ 	.byte	0x00, 0xf5, 0x21, 0x00


	//----- nvinfo : EIATTR_SPARSE_MMA_MASK
	.align		4
.L_10:
        /*0018*/ 	.byte	0x03, 0x50
        /*001a*/ 	.short	0x0000


	//----- nvinfo : EIATTR_MAXREG_COUNT
	.align		4
        /*001c*/ 	.byte	0x03, 0x1b
        /*001e*/ 	.short	0x00ff


	//----- nvinfo : EIATTR_EXTERNS
	.align		4
        /*0020*/ 	.byte	0x04, 0x0f
        /*0022*/ 	.short	(.L_12 - .L_11)


	//   ....[0]....
	.align		4
.L_11:
        /*0024*/ 	.word	index@(vprintf)


	//----- nvinfo : EIATTR_MERCURY_ISA_VERSION
	.align		4
.L_12:
        /*0028*/ 	.byte	0x03, 0x5f
        /*002a*/ 	.short	0x0101


	//----- nvinfo : EIATTR_VRC_CTA_INIT_COUNT
	.align		4
        /*002c*/ 	.byte	0x02, 0x4a
	.zero		1
	.zero		1


	//----- nvinfo : EIATTR_SYSCALL_OFFSETS
	.align		4
        /*0030*/ 	.byte	0x04, 0x46
        /*0032*/ 	.short	(.L_14 - .L_13)


	//   ....[0]....
.L_13:
        /*0034*/ 	.word	0x00000110


	//----- nvinfo : EIATTR_EXIT_INSTR_OFFSETS
	.align		4
.L_14:
        /*0038*/ 	.byte	0x04, 0x1c
        /*003a*/ 	.short	(.L_16 - .L_15)


	//   ....[0]....
.L_15:
        /*003c*/ 	.word	0x00000120


	//----- nvinfo : EIATTR_CBANK_PARAM_SIZE
	.align		4
.L_16:
        /*0040*/ 	.byte	0x03, 0x19
        /*0042*/ 	.short	0x0008


	//----- nvinfo : EIATTR_PARAM_CBANK
	.align		4
        /*0044*/ 	.byte	0x04, 0x0a
        /*0046*/ 	.short	(.L_18 - .L_17)
	.align		4
.L_17:
        /*0048*/ 	.word	index@(.nv.constant0._Z5HelloPc)
        /*004c*/ 	.short	0x0380
        /*004e*/ 	.short	0x0008


	//----- nvinfo : EIATTR_SW_WAR
	.align		4
.L_18:
        /*0050*/ 	.byte	0x04, 0x36
        /*0052*/ 	.short	(.L_20 - .L_19)
.L_19:
        /*0054*/ 	.word	0x00000008
.L_20:


//--------------------- .nv.callgraph             --------------------------
	.section	.nv.callgraph,"",@"SHT_CUDA_CALLGRAPH"
	.align	4
	.sectionentsize	8
	.align		4
        /*0000*/ 	.word	0x00000000
	.align		4
        /*0004*/ 	.word	0xffffffff
	.align		4
        /*0008*/ 	.word	index@(_Z5HelloPc)
	.align		4
        /*000c*/ 	.word	index@(vprintf)
	.align		4
        /*0010*/ 	.word	0x00000000
	.align		4
        /*0014*/ 	.word	0xfffffffe
	.align		4
        /*0018*/ 	.word	0x00000000
	.align		4
        /*001c*/ 	.word	0xfffffffd
	.align		4
        /*0020*/ 	.word	0x00000000
	.align		4
        /*0024*/ 	.word	0xfffffffc


//--------------------- .nv.constant4             --------------------------
	.section	.nv.constant4,"a",@progbits
	.align	8
	.align		8
.nv.constant4:
        /*0000*/ 	.dword	vprintf
	.align		8
        /*0008*/ 	.dword	$str


//--------------------- .text._Z5HelloPc          --------------------------
	.section	.text._Z5HelloPc,"ax",@progbits
	.align	128
        .global         _Z5HelloPc
        .type           _Z5HelloPc,@function
        .size           _Z5HelloPc,(.L_x_2 - _Z5HelloPc)
        .other          _Z5HelloPc,@"STO_CUDA_ENTRY STV_DEFAULT"
_Z5HelloPc:
.text._Z5HelloPc:
[----:B------:R-:W0:Y:S01]  /*0000*/  LDC R1, c[0x0][0x37c] ;  /* 0x0000df00ff017b82 */ /* 0x000e220000000800 */
[----:B------:R-:W1:Y:S07]  /*0010*/  S2R R8, SR_CTAID.X ;  /* 0x0000000000087919 */ /* 0x000e6e0000002500 */
[----:B------:R-:W2:Y:S01]  /*0020*/  LDC.64 R10, c[0x0][0x380] ;  /* 0x0000e000ff0a7b82 */ /* 0x000ea20000000a00 */
[----:B0-----:R-:W-:Y:S01]  /*0030*/  VIADD R1, R1, 0xfffffff0 ;  /* 0xfffffff001017836 */ /* 0x001fe20000000000 */
[----:B------:R-:W-:Y:S01]  /*0040*/  MOV R0, 0x0 ;  /* 0x0000000000007802 */ /* 0x000fe20000000f00 */
[----:B------:R-:W1:Y:S01]  /*0050*/  S2R R9, SR_TID.X ;  /* 0x0000000000097919 */ /* 0x000e620000002100 */
[----:B------:R-:W0:Y:S04]  /*0060*/  LDCU UR4, c[0x0][0x2f8] ;  /* 0x00005f00ff0477ac */ /* 0x000e280008000800 */
[----:B------:R3:W4:Y:S01]  /*0070*/  LDC.64 R2, c[0x4][R0] ;  /* 0x0100000000027b82 */ /* 0x0007220000000a00 */
[----:B------:R-:W5:Y:S01]  /*0080*/  LDCU.64 UR6, c[0x4][0x8] ;  /* 0x01000100ff0677ac */ /* 0x000f620008000a00 */
[----:B------:R-:W3:Y:S01]  /*0090*/  LDCU UR5, c[0x0][0x2fc] ;  /* 0x00005f80ff0577ac */ /* 0x000ee20008000800 */
[----:B0-----:R-:W-:Y:S01]  /*00a0*/  IADD3 R6, P0, PT, R1, UR4, RZ ;  /* 0x0000000401067c10 */ /* 0x001fe2000ff1e0ff */
[----:B--2---:R0:W-:Y:S01]  /*00b0*/  STL.64 [R1+0x8], R10 ;  /* 0x0000080a01007387 */ /* 0x0041e20000100a00 */
[----:B-----5:R-:W-:Y:S01]  /*00c0*/  IMAD.U32 R4, RZ, RZ, UR6 ;  /* 0x00000006ff047e24 */ /* 0x020fe2000f8e00ff */
[----:B------:R-:W-:-:S02]  /*00d0*/  MOV R5, UR7 ;  /* 0x0000000700057c02 */ /* 0x000fc40008000f00 */
[----:B---3--:R-:W-:Y:S01]  /*00e0*/  IMAD.X R7, RZ, RZ, UR5, P0 ;  /* 0x00000005ff077e24 */ /* 0x008fe200080e06ff */
[----:B-1----:R0:W-:Y:S07]  /*00f0*/  STL.64 [R1], R8 ;  /* 0x0000000801007387 */ /* 0x0021ee0000100a00 */
[----:B------:R-:W-:-:S07]  /*0100*/  LEPC R20, `(.L_x_0) ;  /* 0x000000001014794e */ /* 0x000fce0000000000 */
[----:B0---4-:R-:W-:Y:S05]  /*0110*/  CALL.ABS.NOINC R2 ;  /* 0x0000000002007343 */ /* 0x011fea0003c00000 */
.L_x_0:
[----:B------:R-:W-:Y:S05]  /*0120*/  EXIT ;  /* 0x000000000000794d */ /* 0x000fea0003800000 */
.L_x_1:
[----:B------:R-:W-:-:S00]  /*0130*/  BRA `(.L_x_1) ;  /* 0xfffffffc00fc7947 */ /* 0x000fc0000383ffff */
[----:B------:R-:W-:-:S00]  /*0140*/  NOP ;  /* 0x0000000000007918 */ /* 0x000fc00000000000 */
        /* <DEDUP_REMOVED lines=11> */
.L_x_2:


//--------------------- .nv.global.init           --------------------------
	.section	.nv.global.init,"aw",@progbits
.nv.global.init:
	.type		$str,@object
	.size		$str,(.L_0 - $str)
$str:
        /*0000*/ 	.byte	0x5b, 0x42, 0x6c, 0x6f, 0x63, 0x6b, 0x20, 0x25, 0x64, 0x2c, 0x20, 0x54, 0x68, 0x72, 0x65, 0x61
        /*0010*/ 	.byte	0x64, 0x20, 0x25, 0x64, 0x5d, 0x20, 0x25, 0x73, 0x0a, 0x00
.L_0:


//--------------------- .nv.shared.reserved.0     --------------------------
	.section	.nv.shared.reserved.0,"aw",@nobits
	.weak		__nv_reservedSMEM_offset_0_alias
	.size		__nv_reservedSMEM_offset_0_alias, 0, 64
	.other		__nv_reservedSMEM_offset_0_alias,@"STO_CUDA_RESERVED_SHARED STV_DEFAULT"
__nv_reservedSMEM_offset_0_alias:
	.zero		0
	.zero		64


//--------------------- .nv.constant0._Z5HelloPc  --------------------------
	.section	.nv.constant0._Z5HelloPc,"a",@progbits
	.sectionflags	@""
	.align	4
.nv.constant0._Z5HelloPc:
	.zero		904


//--------------------- SYMBOLS --------------------------

	.type		.nv.reservedSmem.offset0,@object
	.size		.nv.reservedSmem.offset0,0x4
	.type		vprintf,@function
